	.headerflags	@"EF_CUDA_TEXMODE_UNIFIED EF_CUDA_64BIT_ADDRESS EF_CUDA_ACCELERATORS EF_CUDA_SM90 EF_CUDA_VIRTUAL_SM(EF_CUDA_SM90)"
	.elftype	@"ET_EXEC"


//--------------------- .nv.info                  --------------------------
	.section	.nv.info,"",@"SHT_CUDA_INFO"
	.align	4


	//----- nvinfo : EIATTR_REGCOUNT
	.align		4
        /*0000*/ 	.byte	0x04, 0x2f
        /*0002*/ 	.short	(.L_3 - .L_2)
	.align		4
.L_2:
        /*0004*/ 	.word	index@(triton_poi_fused__native_batch_norm_legit_no_training_convolution_7)
        /*0008*/ 	.word	0x00000016


	//----- nvinfo : EIATTR_MIN_STACK_SIZE
	.align		4
.L_3:
        /*000c*/ 	.byte	0x04, 0x12
        /*000e*/ 	.short	(.L_5 - .L_4)
	.align		4
.L_4:
        /*0010*/ 	.word	index@(triton_poi_fused__native_batch_norm_legit_no_training_convolution_7)
        /*0014*/ 	.word	0x00000000


	//----- nvinfo : EIATTR_FRAME_SIZE
	.align		4
.L_5:
        /*0018*/ 	.byte	0x04, 0x11
        /*001a*/ 	.short	(.L_7 - .L_6)
	.align		4
.L_6:
        /*001c*/ 	.word	index@(triton_poi_fused__native_batch_norm_legit_no_training_convolution_7)
        /*0020*/ 	.word	0x00000000


	//----- nvinfo : EIATTR_MIN_STACK_SIZE
	.align		4
.L_7:
        /*0024*/ 	.byte	0x04, 0x12
        /*0026*/ 	.short	(.L_9 - .L_8)
	.align		4
.L_8:
        /*0028*/ 	.word	index@(triton_poi_fused__native_batch_norm_legit_no_training_convolution_7)
        /*002c*/ 	.word	0x00000000
.L_9:


//--------------------- .nv.info.triton_poi_fused__native_batch_norm_legit_no_training_convolution_7 --------------------------
	.section	.nv.info.triton_poi_fused__native_batch_norm_legit_no_training_convolution_7,"",@"SHT_CUDA_INFO"
	.sectionflags	@""
	.align	4


	//----- nvinfo : EIATTR_CUDA_API_VERSION
	.align		4
        /*0000*/ 	.byte	0x04, 0x37
        /*0002*/ 	.short	(.L_11 - .L_10)
.L_10:
        /*0004*/ 	.word	0x0000007c


	//----- nvinfo : EIATTR_KPARAM_INFO
	.align		4
.L_11:
        /*0008*/ 	.byte	0x04, 0x17
        /*000a*/ 	.short	(.L_13 - .L_12)
.L_12:
        /*000c*/ 	.word	0x00000000
        /*0010*/ 	.short	0x0007
        /*0012*/ 	.short	0x0038
        /*0014*/ 	.byte	0x00, 0xf0, 0x11, 0x00


	//----- nvinfo : EIATTR_KPARAM_INFO
	.align		4
.L_13:
        /*0018*/ 	.byte	0x04, 0x17
        /*001a*/ 	.short	(.L_15 - .L_14)
.L_14:
        /*001c*/ 	.word	0x00000000
        /*0020*/ 	.short	0x0006
        /*0022*/ 	.short	0x0030
        /*0024*/ 	.byte	0x00, 0xf4, 0x21, 0x00


	//----- nvinfo : EIATTR_KPARAM_INFO
	.align		4
.L_15:
        /*0028*/ 	.byte	0x04, 0x17
        /*002a*/ 	.short	(.L_17 - .L_16)
.L_16:
        /*002c*/ 	.word	0x00000000
        /*0030*/ 	.short	0x0005
        /*0032*/ 	.short	0x0028
        /*0034*/ 	.byte	0x00, 0xf4, 0x21, 0x00


	//----- nvinfo : EIATTR_KPARAM_INFO
	.align		4
.L_17:
        /*0038*/ 	.byte	0x04, 0x17
        /*003a*/ 	.short	(.L_19 - .L_18)
.L_18:
        /*003c*/ 	.word	0x00000000
        /*0040*/ 	.short	0x0004
        /*0042*/ 	.short	0x0020
        /*0044*/ 	.byte	0x00, 0xf4, 0x21, 0x00


	//----- nvinfo : EIATTR_KPARAM_INFO
	.align		4
.L_19:
        /*0048*/ 	.byte	0x04, 0x17
        /*004a*/ 	.short	(.L_21 - .L_20)
.L_20:
        /*004c*/ 	.word	0x00000000
        /*0050*/ 	.short	0x0003
        /*0052*/ 	.short	0x0018
        /*0054*/ 	.byte	0x00, 0xf4, 0x21, 0x00


	//----- nvinfo : EIATTR_KPARAM_INFO
	.align		4
.L_21:
        /*0058*/ 	.byte	0x04, 0x17
        /*005a*/ 	.short	(.L_23 - .L_22)
.L_22:
        /*005c*/ 	.word	0x00000000
        /*0060*/ 	.short	0x0002
        /*0062*/ 	.short	0x0010
        /*0064*/ 	.byte	0x00, 0xf4, 0x21, 0x00


	//----- nvinfo : EIATTR_KPARAM_INFO
	.align		4
.L_23:
        /*0068*/ 	.byte	0x04, 0x17
        /*006a*/ 	.short	(.L_25 - .L_24)
.L_24:
        /*006c*/ 	.word	0x00000000
        /*0070*/ 	.short	0x0001
        /*0072*/ 	.short	0x0008
        /*0074*/ 	.byte	0x00, 0xf4, 0x21, 0x00


	//----- nvinfo : EIATTR_KPARAM_INFO
	.align		4
.L_25:
        /*0078*/ 	.byte	0x04, 0x17
        /*007a*/ 	.short	(.L_27 - .L_26)
.L_26:
        /*007c*/ 	.word	0x00000000
        /*0080*/ 	.short	0x0000
        /*0082*/ 	.short	0x0000
        /*0084*/ 	.byte	0x00, 0xf4, 0x21, 0x00


	//----- nvinfo : EIATTR_SPARSE_MMA_MASK
	.align		4
.L_27:
        /*0088*/ 	.byte	0x03, 0x50
        /*008a*/ 	.short	0x0000


	//----- nvinfo : EIATTR_MAXREG_COUNT
	.align		4
        /*008c*/ 	.byte	0x03, 0x1b
        /*008e*/ 	.short	0x00ff


	//----- nvinfo : EIATTR_EXIT_INSTR_OFFSETS
	.align		4
        /*0090*/ 	.byte	0x04, 0x1c
        /*0092*/ 	.short	(.L_29 - .L_28)


	//   ....[0]....
.L_28:
        /*0094*/ 	.word	0x00000370


	//----- nvinfo : EIATTR_REQNTID
	.align		4
.L_29:
        /*0098*/ 	.byte	0x04, 0x10
        /*009a*/ 	.short	(.L_31 - .L_30)
.L_30:
        /*009c*/ 	.word	0x00000100
        /*00a0*/ 	.word	0x00000001
        /*00a4*/ 	.word	0x00000001


	//----- nvinfo : EIATTR_CBANK_PARAM_SIZE
	.align		4
.L_31:
        /*00a8*/ 	.byte	0x03, 0x19
        /*00aa*/ 	.short	0x003c


	//----- nvinfo : EIATTR_PARAM_CBANK
	.align		4
        /*00ac*/ 	.byte	0x04, 0x0a
        /*00ae*/ 	.short	(.L_33 - .L_32)
	.align		4
.L_32:
        /*00b0*/ 	.word	index@(.nv.constant0.triton_poi_fused__native_batch_norm_legit_no_training_convolution_7)
        /*00b4*/ 	.short	0x0210
        /*00b6*/ 	.short	0x003c


	//----- nvinfo : EIATTR_SW_WAR
	.align		4
.L_33:
        /*00b8*/ 	.byte	0x04, 0x36
        /*00ba*/ 	.short	(.L_35 - .L_34)
.L_34:
        /*00bc*/ 	.word	0x00000008
.L_35:


//--------------------- .nv.callgraph             --------------------------
	.section	.nv.callgraph,"",@"SHT_CUDA_CALLGRAPH"
	.align	4
	.sectionentsize	8
	.align		4
        /*0000*/ 	.word	0x00000000
	.align		4
        /*0004*/ 	.word	0xffffffff
	.align		4
        /*0008*/ 	.word	0x00000000
	.align		4
        /*000c*/ 	.word	0xfffffffe
	.align		4
        /*0010*/ 	.word	0x00000000
	.align		4
        /*0014*/ 	.word	0xfffffffd
	.align		4
        /*0018*/ 	.word	0x00000000
	.align		4
        /*001c*/ 	.word	0xfffffffc


//--------------------- .nv.constant4             --------------------------
	.section	.nv.constant4,"a",@progbits
	.align	8
	.align		8
.nv.constant4:
        /*0000*/ 	.dword	_$_str
	.align		8
        /*0008*/ 	.dword	_$_str_$_2


//--------------------- .text.triton_poi_fused__native_batch_norm_legit_no_training_convolution_7 --------------------------
	.section	.text.triton_poi_fused__native_batch_norm_legit_no_training_convolution_7,"ax",@progbits
	.align	128
        .global         triton_poi_fused__native_batch_norm_legit_no_training_convolution_7
        .type           triton_poi_fused__native_batch_norm_legit_no_training_convolution_7,@function
        .size           triton_poi_fused__native_batch_norm_legit_no_training_convolution_7,(.L_x_1 - triton_poi_fused__native_batch_norm_legit_no_training_convolution_7)
        .other          triton_poi_fused__native_batch_norm_legit_no_training_convolution_7,@"STO_CUDA_ENTRY STV_DEFAULT"
triton_poi_fused__native_batch_norm_legit_no_training_convolution_7:
.text.triton_poi_fused__native_batch_norm_legit_no_training_convolution_7:
[----:B------:R-:W-:Y:S01]  /*0000*/  LDC R1, c[0x0][0x28] ;  /* 0x00000a00ff017b82 */ /* 0x000fe20000000800 */
[----:B------:R-:W1:Y:S07]  /*0010*/  S2R R0, SR_TID.X ;  /* 0x0000000000007919 */ /* 0x000e6e0000002100 */
[----:B------:R-:W2:Y:S01]  /*0020*/  LDC.64 R14, c[0x0][0x228] ;  /* 0x00008a00ff0e7b82 */ /* 0x000ea20000000a00 */
[----:B------:R-:W-:Y:S01]  /*0030*/  ULDC.64 UR4, c[0x0][0x208] ;  /* 0x0000820000047ab9 */ /* 0x000fe20000000a00 */
[----:B------:R-:W3:Y:S06]  /*0040*/  S2R R5, SR_CTAID.X ;  /* 0x0000000000057919 */ /* 0x000eec0000002500 */
[----:B------:R-:W4:Y:S08]  /*0050*/  LDC.64 R10, c[0x0][0x218] ;  /* 0x00008600ff0a7b82 */ /* 0x000f300000000a00 */
[----:B------:R-:W5:Y:S08]  /*0060*/  LDC.64 R12, c[0x0][0x220] ;  /* 0x00008800ff0c7b82 */ /* 0x000f700000000a00 */
[----:B------:R-:W5:Y:S01]  /*0070*/  LDC.64 R16, c[0x0][0x230] ;  /* 0x00008c00ff107b82 */ /* 0x000f620000000a00 */
[----:B-1----:R-:W-:-:S02]  /*0080*/  SHF.L.U32 R0, R0, 0x1, RZ ;  /* 0x0000000100007819 */ /* 0x002fc400000006ff */
[----:B---3--:R-:W-:Y:S02]  /*0090*/  SHF.R.S32.HI R3, RZ, 0x16, R5 ;  /* 0x00000016ff037819 */ /* 0x008fe40000011405 */
[----:B------:R-:W-:Y:S02]  /*00a0*/  LOP3.LUT R0, R0, 0x1fe, RZ, 0xc0, !PT ;  /* 0x000001fe00007812 */ /* 0x000fe400078ec0ff */
[----:B------:R-:W-:Y:S02]  /*00b0*/  SGXT R3, R3, 0x1 ;  /* 0x000000010303781a */ /* 0x000fe40000000200 */
[----:B------:R-:W-:Y:S02]  /*00c0*/  LEA R0, R5, R0, 0x9 ;  /* 0x0000000005007211 */ /* 0x000fe400078e48ff */
[----:B------:R-:W1:Y:S02]  /*00d0*/  LDC.64 R4, c[0x0][0x238] ;  /* 0x00008e00ff047b82 */ /* 0x000e640000000a00 */
[----:B------:R-:W-:-:S04]  /*00e0*/  LEA.HI R3, R3, R0, RZ, 0xa ;  /* 0x0000000003037211 */ /* 0x000fc800078f50ff */
[----:B------:R-:W-:-:S04]  /*00f0*/  SHF.R.S32.HI R3, RZ, 0xa, R3 ;  /* 0x0000000aff037819 */ /* 0x000fc80000011403 */
[----:B------:R-:W-:-:S04]  /*0100*/  LEA.HI R2, R3, R3, RZ, 0x5 ;  /* 0x0000000303027211 */ /* 0x000fc800078f28ff */
[----:B------:R-:W-:-:S04]  /*0110*/  LOP3.LUT R2, R2, 0xffffffe0, RZ, 0xc0, !PT ;  /* 0xffffffe002027812 */ /* 0x000fc800078ec0ff */
[----:B------:R-:W-:Y:S02]  /*0120*/  IADD3 R19, R3, -R2, RZ ;  /* 0x8000000203137210 */ /* 0x000fe40007ffe0ff */
[----:B------:R-:W3:Y:S03]  /*0130*/  LDC.64 R2, c[0x0][0x210] ;  /* 0x00008400ff027b82 */ /* 0x000ee60000000a00 */
[----:B--2---:R-:W-:-:S05]  /*0140*/  IMAD.WIDE R14, R19, 0x4, R14 ;  /* 0x00000004130e7825 */ /* 0x004fca00078e020e */
[----:B------:R2:W2:Y:S01]  /*0150*/  LDG.E.EL R18, desc[UR4][R14.64] ;  /* 0x000000040e127981 */ /* 0x0004a2000c2e1900 */
[----:B----4-:R-:W-:-:S04]  /*0160*/  IMAD.WIDE R10, R19, 0x4, R10 ;  /* 0x00000004130a7825 */ /* 0x010fc800078e020a */
[----:B-----5:R-:W-:Y:S01]  /*0170*/  IMAD.WIDE R12, R19, 0x4, R12 ;  /* 0x00000004130c7825 */ /* 0x020fe200078e020c */
[----:B------:R4:W5:Y:S04]  /*0180*/  LDG.E.EL R8, desc[UR4][R10.64] ;  /* 0x000000040a087981 */ /* 0x000968000c2e1900 */
[----:B------:R-:W5:Y:S01]  /*0190*/  LDG.E.EL R9, desc[UR4][R12.64] ;  /* 0x000000040c097981 */ /* 0x000f62000c2e1900 */
[----:B---3--:R-:W-:-:S05]  /*01a0*/  IMAD.WIDE R2, R0, 0x4, R2 ;  /* 0x0000000400027825 */ /* 0x008fca00078e0202 */
[----:B------:R-:W5:Y:S01]  /*01b0*/  LDG.E.64 R6, desc[UR4][R2.64] ;  /* 0x0000000402067981 */ /* 0x000f62000c1e1b00 */
[----:B0-2---:R-:W-:-:S04]  /*01c0*/  IMAD.WIDE R14, R19, 0x4, R16 ;  /* 0x00000004130e7825 */ /* 0x005fc800078e0210 */
[----:B-1----:R-:W-:Y:S02]  /*01d0*/  IMAD.WIDE R16, R19, 0x4, R4 ;  /* 0x0000000413107825 */ /* 0x002fe400078e0204 */
[----:B------:R-:W2:Y:S01]  /*01e0*/  LDG.E.EL R14, desc[UR4][R14.64] ;  /* 0x000000040e0e7981 */ /* 0x000ea2000c2e1900 */
[----:B----4-:R-:W-:Y:S01]  /*01f0*/  HFMA2.MMA R10, -RZ, RZ, 1.625, 0 ;  /* 0x3e800000ff0a7435 */ /* 0x010fe200000001ff */
[----:B------:R-:W0:Y:S02]  /*0200*/  LDC.64 R4, c[0x0][0x240] ;  /* 0x00009000ff047b82 */ /* 0x000e240000000a00 */
[----:B------:R-:W2:Y:S01]  /*0210*/  LDG.E.EL R17, desc[UR4][R16.64] ;  /* 0x0000000410117981 */ /* 0x000ea2000c2e1900 */
[----:B0-----:R-:W-:-:S04]  /*0220*/  IMAD.WIDE R4, R0, 0x4, R4 ;  /* 0x0000000400047825 */ /* 0x001fc800078e0204 */
[----:B------:R-:W-:-:S04]  /*0230*/  FADD R18, R18, 9.9999997473787516356e-06 ;  /* 0x3727c5ac12127421 */ /* 0x000fc80000000000 */
[----:B------:R-:W0:Y:S02]  /*0240*/  MUFU.SQRT R19, R18 ;  /* 0x0000001200137308 */ /* 0x000e240000002000 */
[C---:B0-----:R-:W-:Y:S02]  /*0250*/  FSETP.GT.AND P0, PT, R19.reuse, 8.50705917302346158658e+37, PT ;  /* 0x7e8000001300780b */ /* 0x041fe40003f04000 */
[----:B------:R-:W-:-:S11]  /*0260*/  FSETP.GEU.AND P1, PT, R19, 1.175494350822287508e-38, PT ;  /* 0x008000001300780b */ /* 0x000fd60003f2e000 */
[----:B------:R-:W-:-:S04]  /*0270*/  @P0 FMUL R19, R19, 0.25 ;  /* 0x3e80000013130820 */ /* 0x000fc80000400000 */
[----:B------:R-:W-:-:S06]  /*0280*/  @!P1 FMUL R19, R19, 16777216 ;  /* 0x4b80000013139820 */ /* 0x000fcc0000400000 */
[----:B------:R-:W0:Y:S01]  /*0290*/  MUFU.RCP R19, R19 ;  /* 0x0000001300137308 */ /* 0x000e220000001000 */
[----:B------:R-:W-:Y:S01]  /*02a0*/  FSEL R10, R10, 1, P0 ;  /* 0x3f8000000a0a7808 */ /* 0x000fe20000000000 */
[--C-:B-----5:R-:W-:Y:S01]  /*02b0*/  FADD R6, R6, R8.reuse ;  /* 0x0000000806067221 */ /* 0x120fe20000000000 */
[----:B------:R-:W-:-:S03]  /*02c0*/  FADD R7, R7, R8 ;  /* 0x0000000807077221 */ /* 0x000fc60000000000 */
[----:B------:R-:W-:Y:S01]  /*02d0*/  @!P1 FMUL R10, R10, 16777216 ;  /* 0x4b8000000a0a9820 */ /* 0x000fe20000400000 */
[C---:B------:R-:W-:Y:S01]  /*02e0*/  FADD R8, -R9.reuse, R6 ;  /* 0x0000000609087221 */ /* 0x040fe20000000100 */
[----:B------:R-:W-:Y:S02]  /*02f0*/  FADD R9, -R9, R7 ;  /* 0x0000000709097221 */ /* 0x000fe40000000100 */
[----:B0-----:R-:W-:-:S04]  /*0300*/  FMUL R10, R19, R10 ;  /* 0x0000000a130a7220 */ /* 0x001fc80000400000 */
[-C--:B------:R-:W-:Y:S01]  /*0310*/  FMUL R8, R8, R10.reuse ;  /* 0x0000000a08087220 */ /* 0x080fe20000400000 */
[----:B------:R-:W-:-:S03]  /*0320*/  FMUL R10, R9, R10 ;  /* 0x0000000a090a7220 */ /* 0x000fc60000400000 */
[C-C-:B--2---:R-:W-:Y:S01]  /*0330*/  FFMA R8, R14.reuse, R8, R17.reuse ;  /* 0x000000080e087223 */ /* 0x144fe20000000011 */
[----:B------:R-:W-:Y:S01]  /*0340*/  FFMA R9, R14, R10, R17 ;  /* 0x0000000a0e097223 */ /* 0x000fe20000000011 */
[----:B------:R-:W-:Y:S04]  /*0350*/  STG.E.64 desc[UR4][R2.64], R6 ;  /* 0x0000000602007986 */ /* 0x000fe8000c101b04 */
[----:B------:R-:W-:Y:S01]  /*0360*/  STG.E.64 desc[UR4][R4.64], R8 ;  /* 0x0000000804007986 */ /* 0x000fe2000c101b04 */
[----:B------:R-:W-:Y:S05]  /*0370*/  EXIT ;  /* 0x000000000000794d */ /* 0x000fea0003800000 */
.L_x_0:
[----:B------:R-:W-:-:S00]  /*0380*/  BRA `(.L_x_0) ;  /* 0xfffffffc00fc7947 */ /* 0x000fc0000383ffff */
[----:B------:R-:W-:-:S00]  /*0390*/  NOP ;  /* 0x0000000000007918 */ /* 0x000fc00000000000 */
        /* <DEDUP_REMOVED lines=14> */
.L_x_1:


//--------------------- .nv.global.init           --------------------------
	.section	.nv.global.init,"aw",@progbits
.nv.global.init:
	.type		_$_str,@object
	.size		_$_str,(_$_str_$_2 - _$_str)
_$_str:
        /*0000*/ 	.byte	0x5f, 0x5f, 0x43, 0x55, 0x44, 0x41, 0x5f, 0x46, 0x54, 0x5a, 0x00
	.type		_$_str_$_2,@object
	.size		_$_str_$_2,(.L_1 - _$_str_$_2)
_$_str_$_2:
        /*000b*/ 	.byte	0x5f, 0x5f, 0x43, 0x55, 0x44, 0x41, 0x5f, 0x50, 0x52, 0x45, 0x43, 0x5f, 0x53, 0x51, 0x52, 0x54
        /*001b*/ 	.byte	0x00
.L_1:


//--------------------- .nv.constant0.triton_poi_fused__native_batch_norm_legit_no_training_convolution_7 --------------------------
	.section	.nv.constant0.triton_poi_fused__native_batch_norm_legit_no_training_convolution_7,"a",@progbits
	.sectionflags	@""
	.align	4
.nv.constant0.triton_poi_fused__native_batch_norm_legit_no_training_convolution_7:
	.zero		588
